//
// Generated by NVIDIA NVVM Compiler
//
// Compiler Build ID: CL-36424714
// Cuda compilation tools, release 13.0, V13.0.88
// Based on NVVM 20.0.0
//

.version 9.0
.target sm_100
.address_size 64

	// .globl	_ZN9benchmark12matMulKernelEPfS0_S0_iii

.visible .entry _ZN9benchmark12matMulKernelEPfS0_S0_iii(
	.param .u64 .ptr .align 1 _ZN9benchmark12matMulKernelEPfS0_S0_iii_param_0,
	.param .u64 .ptr .align 1 _ZN9benchmark12matMulKernelEPfS0_S0_iii_param_1,
	.param .u64 .ptr .align 1 _ZN9benchmark12matMulKernelEPfS0_S0_iii_param_2,
	.param .u32 _ZN9benchmark12matMulKernelEPfS0_S0_iii_param_3,
	.param .u32 _ZN9benchmark12matMulKernelEPfS0_S0_iii_param_4,
	.param .u32 _ZN9benchmark12matMulKernelEPfS0_S0_iii_param_5
)
{
	.reg .pred 	%p<13>;
	.reg .b32 	%r<41>;
	.reg .b32 	%f<68>;
	.reg .b64 	%rd<53>;

	ld.param.u64 	%rd7, [_ZN9benchmark12matMulKernelEPfS0_S0_iii_param_0];
	ld.param.u64 	%rd8, [_ZN9benchmark12matMulKernelEPfS0_S0_iii_param_1];
	ld.param.u64 	%rd6, [_ZN9benchmark12matMulKernelEPfS0_S0_iii_param_2];
	ld.param.u32 	%r20, [_ZN9benchmark12matMulKernelEPfS0_S0_iii_param_3];
	ld.param.u32 	%r18, [_ZN9benchmark12matMulKernelEPfS0_S0_iii_param_4];
	ld.param.u32 	%r19, [_ZN9benchmark12matMulKernelEPfS0_S0_iii_param_5];
	cvta.to.global.u64 	%rd1, %rd8;
	cvta.to.global.u64 	%rd2, %rd7;
	mov.u32 	%r21, %ntid.y;
	mov.u32 	%r22, %ctaid.y;
	mov.u32 	%r23, %tid.y;
	mad.lo.s32 	%r1, %r21, %r22, %r23;
	mov.u32 	%r24, %ntid.x;
	mov.u32 	%r25, %ctaid.x;
	mov.u32 	%r26, %tid.x;
	mad.lo.s32 	%r2, %r24, %r25, %r26;
	setp.ge.s32 	%p1, %r1, %r20;
	setp.ge.s32 	%p2, %r2, %r19;
	or.pred  	%p3, %p1, %p2;
	@%p3 bra 	$L__BB0_14;
	setp.lt.s32 	%p4, %r18, 1;
	mov.f32 	%f67, 0f00000000;
	@%p4 bra 	$L__BB0_13;
	mul.lo.s32 	%r3, %r18, %r1;
	and.b32  	%r4, %r18, 7;
	setp.lt.u32 	%p5, %r18, 8;
	mov.f32 	%f67, 0f00000000;
	mov.b32 	%r39, 0;
	@%p5 bra 	$L__BB0_5;
	and.b32  	%r39, %r18, 2147483640;
	neg.s32 	%r37, %r39;
	shl.b32 	%r7, %r19, 3;
	mul.wide.u32 	%rd9, %r3, 4;
	add.s64 	%rd10, %rd9, %rd2;
	add.s64 	%rd52, %rd10, 16;
	mov.f32 	%f67, 0f00000000;
	mul.wide.s32 	%rd13, %r19, 4;
	mov.u32 	%r36, %r2;
$L__BB0_4:
	.pragma "nounroll";
	ld.global.f32 	%f17, [%rd52+-16];
	mul.wide.s32 	%rd11, %r36, 4;
	add.s64 	%rd12, %rd1, %rd11;
	ld.global.f32 	%f18, [%rd12];
	fma.rn.f32 	%f19, %f17, %f18, %f67;
	ld.global.f32 	%f20, [%rd52+-12];
	add.s64 	%rd14, %rd12, %rd13;
	ld.global.f32 	%f21, [%rd14];
	fma.rn.f32 	%f22, %f20, %f21, %f19;
	ld.global.f32 	%f23, [%rd52+-8];
	add.s64 	%rd15, %rd14, %rd13;
	ld.global.f32 	%f24, [%rd15];
	fma.rn.f32 	%f25, %f23, %f24, %f22;
	ld.global.f32 	%f26, [%rd52+-4];
	add.s64 	%rd16, %rd15, %rd13;
	ld.global.f32 	%f27, [%rd16];
	fma.rn.f32 	%f28, %f26, %f27, %f25;
	ld.global.f32 	%f29, [%rd52];
	add.s64 	%rd17, %rd16, %rd13;
	ld.global.f32 	%f30, [%rd17];
	fma.rn.f32 	%f31, %f29, %f30, %f28;
	ld.global.f32 	%f32, [%rd52+4];
	add.s64 	%rd18, %rd17, %rd13;
	ld.global.f32 	%f33, [%rd18];
	fma.rn.f32 	%f34, %f32, %f33, %f31;
	ld.global.f32 	%f35, [%rd52+8];
	add.s64 	%rd19, %rd18, %rd13;
	ld.global.f32 	%f36, [%rd19];
	fma.rn.f32 	%f37, %f35, %f36, %f34;
	ld.global.f32 	%f38, [%rd52+12];
	add.s64 	%rd20, %rd19, %rd13;
	ld.global.f32 	%f39, [%rd20];
	fma.rn.f32 	%f67, %f38, %f39, %f37;
	add.s32 	%r37, %r37, 8;
	add.s32 	%r36, %r36, %r7;
	add.s64 	%rd52, %rd52, 32;
	setp.ne.s32 	%p6, %r37, 0;
	@%p6 bra 	$L__BB0_4;
$L__BB0_5:
	setp.eq.s32 	%p7, %r4, 0;
	@%p7 bra 	$L__BB0_13;
	and.b32  	%r13, %r18, 3;
	setp.lt.u32 	%p8, %r4, 4;
	@%p8 bra 	$L__BB0_8;
	add.s32 	%r28, %r39, %r3;
	mul.wide.u32 	%rd21, %r28, 4;
	add.s64 	%rd22, %rd2, %rd21;
	ld.global.f32 	%f41, [%rd22];
	mad.lo.s32 	%r29, %r39, %r19, %r2;
	mul.wide.s32 	%rd23, %r29, 4;
	add.s64 	%rd24, %rd1, %rd23;
	ld.global.f32 	%f42, [%rd24];
	fma.rn.f32 	%f43, %f41, %f42, %f67;
	cvt.u64.u32 	%rd25, %r3;
	cvt.u64.u32 	%rd26, %r39;
	add.s64 	%rd27, %rd26, %rd25;
	shl.b64 	%rd28, %rd27, 2;
	add.s64 	%rd29, %rd2, %rd28;
	ld.global.f32 	%f44, [%rd29+4];
	mul.wide.s32 	%rd30, %r19, 4;
	add.s64 	%rd31, %rd24, %rd30;
	ld.global.f32 	%f45, [%rd31];
	fma.rn.f32 	%f46, %f44, %f45, %f43;
	ld.global.f32 	%f47, [%rd29+8];
	add.s64 	%rd32, %rd31, %rd30;
	ld.global.f32 	%f48, [%rd32];
	fma.rn.f32 	%f49, %f47, %f48, %f46;
	ld.global.f32 	%f50, [%rd29+12];
	add.s64 	%rd33, %rd32, %rd30;
	ld.global.f32 	%f51, [%rd33];
	fma.rn.f32 	%f67, %f50, %f51, %f49;
	add.s32 	%r39, %r39, 4;
$L__BB0_8:
	setp.eq.s32 	%p9, %r13, 0;
	@%p9 bra 	$L__BB0_13;
	setp.eq.s32 	%p10, %r13, 1;
	@%p10 bra 	$L__BB0_11;
	add.s32 	%r30, %r39, %r3;
	mul.wide.u32 	%rd34, %r30, 4;
	add.s64 	%rd35, %rd2, %rd34;
	ld.global.f32 	%f53, [%rd35];
	mad.lo.s32 	%r31, %r39, %r19, %r2;
	mul.wide.s32 	%rd36, %r31, 4;
	add.s64 	%rd37, %rd1, %rd36;
	ld.global.f32 	%f54, [%rd37];
	fma.rn.f32 	%f55, %f53, %f54, %f67;
	cvt.u64.u32 	%rd38, %r3;
	cvt.u64.u32 	%rd39, %r39;
	add.s64 	%rd40, %rd39, %rd38;
	shl.b64 	%rd41, %rd40, 2;
	add.s64 	%rd42, %rd2, %rd41;
	ld.global.f32 	%f56, [%rd42+4];
	mul.wide.s32 	%rd43, %r19, 4;
	add.s64 	%rd44, %rd37, %rd43;
	ld.global.f32 	%f57, [%rd44];
	fma.rn.f32 	%f67, %f56, %f57, %f55;
	add.s32 	%r39, %r39, 2;
$L__BB0_11:
	and.b32  	%r32, %r18, 1;
	setp.eq.b32 	%p11, %r32, 1;
	not.pred 	%p12, %p11;
	@%p12 bra 	$L__BB0_13;
	add.s32 	%r33, %r39, %r3;
	mul.wide.u32 	%rd45, %r33, 4;
	add.s64 	%rd46, %rd2, %rd45;
	ld.global.f32 	%f58, [%rd46];
	mad.lo.s32 	%r34, %r39, %r19, %r2;
	mul.wide.s32 	%rd47, %r34, 4;
	add.s64 	%rd48, %rd1, %rd47;
	ld.global.f32 	%f59, [%rd48];
	fma.rn.f32 	%f67, %f58, %f59, %f67;
$L__BB0_13:
	mad.lo.s32 	%r35, %r19, %r1, %r2;
	cvta.to.global.u64 	%rd49, %rd6;
	mul.wide.s32 	%rd50, %r35, 4;
	add.s64 	%rd51, %rd49, %rd50;
	st.global.f32 	[%rd51], %f67;
$L__BB0_14:
	ret;

}


// ===== COMPILED SASS (sm_100) =====

	.target	sm_100

	.elftype	@"ET_EXEC"


//--------------------- .note.nv.tkinfo           --------------------------
	.section	.note.nv.tkinfo,"",@"SHT_NOTE"
	.sectionflags	@"SHF_NOTE_NV_TKINFO"
	.tkinfo
        /*0018*/ 	.word	0x00000002
        /*0030*/ 	.string	""
        /*0030*/ 	.string	"ptxas"
        /*0030*/ 	.string	"Cuda compilation tools, release 13.0, V13.0.88"
        /*0030*/ 	.string	"Build cuda_13.0.r13.0/compiler.36424714_0"
        /*0030*/ 	.string	"-arch sm_100 -m 64 "



//--------------------- .note.nv.cuinfo           --------------------------
	.section	.note.nv.cuinfo,"",@"SHT_NOTE"
	.sectionflags	@"SHF_NOTE_NV_CUINFO"
        /*0018*/ 	.short	0x0002
        /*001a*/ 	.short	0x0064
        /*001c*/ 	.short	0x0082
	.zero		2


//--------------------- .nv.info                  --------------------------
	.section	.nv.info,"",@"SHT_CUDA_INFO"
	.align	4


	//----- nvinfo : EIATTR_REGCOUNT
	.align		4
        /*0000*/ 	.byte	0x04, 0x2f
        /*0002*/ 	.short	(.L_1 - .L_0)
	.align		4
.L_0:
        /*0004*/ 	.word	index@(_ZN9benchmark12matMulKernelEPfS0_S0_iii)
        /*0008*/ 	.word	0x00000020


	//----- nvinfo : EIATTR_FRAME_SIZE
	.align		4
.L_1:
        /*000c*/ 	.byte	0x04, 0x11
        /*000e*/ 	.short	(.L_3 - .L_2)
	.align		4
.L_2:
        /*0010*/ 	.word	index@(_ZN9benchmark12matMulKernelEPfS0_S0_iii)
        /*0014*/ 	.word	0x00000000


	//----- nvinfo : EIATTR_MIN_STACK_SIZE
	.align		4
.L_3:
        /*0018*/ 	.byte	0x04, 0x12
        /*001a*/ 	.short	(.L_5 - .L_4)
	.align		4
.L_4:
        /*001c*/ 	.word	index@(_ZN9benchmark12matMulKernelEPfS0_S0_iii)
        /*0020*/ 	.word	0x00000000
.L_5:


//--------------------- .nv.compat                --------------------------
	.section	.nv.compat,"",@"SHT_CUDA_COMPAT_INFO"
	.align	4
        /*0000*/ 	.byte	0x02, 0x09, 0x00, 0x00, 0x02, 0x02, 0x01, 0x00, 0x02, 0x05, 0x05, 0x00, 0x03, 0x07, 0x01, 0x01
        /*0010*/ 	.byte	0x02, 0x03, 0x00, 0x00, 0x02, 0x06, 0x01, 0x00, 0x04, 0x0b, 0x08, 0x00, 0x09, 0x00, 0x00, 0x00
        /*0020*/ 	.byte	0x00, 0x00, 0x00, 0x00


//--------------------- .nv.info._ZN9benchmark12matMulKernelEPfS0_S0_iii --------------------------
	.section	.nv.info._ZN9benchmark12matMulKernelEPfS0_S0_iii,"",@"SHT_CUDA_INFO"
	.sectionflags	@""
	.align	4


	//----- nvinfo : EIATTR_CUDA_API_VERSION
	.align		4
        /*0000*/ 	.byte	0x04, 0x37
        /*0002*/ 	.short	(.L_7 - .L_6)
.L_6:
        /*0004*/ 	.word	0x00000082


	//----- nvinfo : EIATTR_KPARAM_INFO
	.align		4
.L_7:
        /*0008*/ 	.byte	0x04, 0x17
        /*000a*/ 	.short	(.L_9 - .L_8)
.L_8:
        /*000c*/ 	.word	0x00000000
        /*0010*/ 	.short	0x0005
        /*0012*/ 	.short	0x0020
        /*0014*/ 	.byte	0x00, 0xf0, 0x11, 0x00


	//----- nvinfo : EIATTR_KPARAM_INFO
	.align		4
.L_9:
        /*0018*/ 	.byte	0x04, 0x17
        /*001a*/ 	.short	(.L_11 - .L_10)
.L_10:
        /*001c*/ 	.word	0x00000000
        /*0020*/ 	.short	0x0004
        /*0022*/ 	.short	0x001c
        /*0024*/ 	.byte	0x00, 0xf0, 0x11, 0x00


	//----- nvinfo : EIATTR_KPARAM_INFO
	.align		4
.L_11:
        /*0028*/ 	.byte	0x04, 0x17
        /*002a*/ 	.short	(.L_13 - .L_12)
.L_12:
        /*002c*/ 	.word	0x00000000
        /*0030*/ 	.short	0x0003
        /*0032*/ 	.short	0x0018
        /*0034*/ 	.byte	0x00, 0xf0, 0x11, 0x00


	//----- nvinfo : EIATTR_KPARAM_INFO
	.align		4
.L_13:
        /*0038*/ 	.byte	0x04, 0x17
        /*003a*/ 	.short	(.L_15 - .L_14)
.L_14:
        /*003c*/ 	.word	0x00000000
        /*0040*/ 	.short	0x0002
        /*0042*/ 	.short	0x0010
        /*0044*/ 	.byte	0x00, 0xf5, 0x21, 0x00


	//----- nvinfo : EIATTR_KPARAM_INFO
	.align		4
.L_15:
        /*0048*/ 	.byte	0x04, 0x17
        /*004a*/ 	.short	(.L_17 - .L_16)
.L_16:
        /*004c*/ 	.word	0x00000000
        /*0050*/ 	.short	0x0001
        /*0052*/ 	.short	0x0008
        /*0054*/ 	.byte	0x00, 0xf5, 0x21, 0x00


	//----- nvinfo : EIATTR_KPARAM_INFO
	.align		4
.L_17:
        /*0058*/ 	.byte	0x04, 0x17
        /*005a*/ 	.short	(.L_19 - .L_18)
.L_18:
        /*005c*/ 	.word	0x00000000
        /*0060*/ 	.short	0x0000
        /*0062*/ 	.short	0x0000
        /*0064*/ 	.byte	0x00, 0xf5, 0x21, 0x00


	//----- nvinfo : EIATTR_SPARSE_MMA_MASK
	.align		4
.L_19:
        /*0068*/ 	.byte	0x03, 0x50
        /*006a*/ 	.short	0x0000


	//----- nvinfo : EIATTR_MAXREG_COUNT
	.align		4
        /*006c*/ 	.byte	0x03, 0x1b
        /*006e*/ 	.short	0x00ff


	//----- nvinfo : EIATTR_MERCURY_ISA_VERSION
	.align		4
        /*0070*/ 	.byte	0x03, 0x5f
        /*0072*/ 	.short	0x0101


	//----- nvinfo : EIATTR_VRC_CTA_INIT_COUNT
	.align		4
        /*0074*/ 	.byte	0x02, 0x4a
	.zero		1
	.zero		1


	//----- nvinfo : EIATTR_EXIT_INSTR_OFFSETS
	.align		4
        /*0078*/ 	.byte	0x04, 0x1c
        /*007a*/ 	.short	(.L_21 - .L_20)


	//   ....[0]....
.L_20:
        /*007c*/ 	.word	0x000000d0


	//   ....[1]....
        /*0080*/ 	.word	0x000008f0


	//----- nvinfo : EIATTR_CBANK_PARAM_SIZE
	.align		4
.L_21:
        /*0084*/ 	.byte	0x03, 0x19
        /*0086*/ 	.short	0x0024


	//----- nvinfo : EIATTR_PARAM_CBANK
	.align		4
        /*0088*/ 	.byte	0x04, 0x0a
        /*008a*/ 	.short	(.L_23 - .L_22)
	.align		4
.L_22:
        /*008c*/ 	.word	index@(.nv.constant0._ZN9benchmark12matMulKernelEPfS0_S0_iii)
        /*0090*/ 	.short	0x0380
        /*0092*/ 	.short	0x0024


	//----- nvinfo : EIATTR_SW_WAR
	.align		4
.L_23:
        /*0094*/ 	.byte	0x04, 0x36
        /*0096*/ 	.short	(.L_25 - .L_24)
.L_24:
        /*0098*/ 	.word	0x00000008
.L_25:


//--------------------- .nv.callgraph             --------------------------
	.section	.nv.callgraph,"",@"SHT_CUDA_CALLGRAPH"
	.align	4
	.sectionentsize	8
	.align		4
        /*0000*/ 	.word	0x00000000
	.align		4
        /*0004*/ 	.word	0xffffffff
	.align		4
        /*0008*/ 	.word	0x00000000
	.align		4
        /*000c*/ 	.word	0xfffffffe
	.align		4
        /*0010*/ 	.word	0x00000000
	.align		4
        /*0014*/ 	.word	0xfffffffd
	.align		4
        /*0018*/ 	.word	0x00000000
	.align		4
        /*001c*/ 	.word	0xfffffffc


//--------------------- .text._ZN9benchmark12matMulKernelEPfS0_S0_iii --------------------------
	.section	.text._ZN9benchmark12matMulKernelEPfS0_S0_iii,"ax",@progbits
	.align	128
        .global         _ZN9benchmark12matMulKernelEPfS0_S0_iii
        .type           _ZN9benchmark12matMulKernelEPfS0_S0_iii,@function
        .size           _ZN9benchmark12matMulKernelEPfS0_S0_iii,(.L_x_5 - _ZN9benchmark12matMulKernelEPfS0_S0_iii)
        .other          _ZN9benchmark12matMulKernelEPfS0_S0_iii,@"STO_CUDA_ENTRY STV_DEFAULT"
_ZN9benchmark12matMulKernelEPfS0_S0_iii:
.text._ZN9benchmark12matMulKernelEPfS0_S0_iii:
[----:B------:R-:W-:Y:S01]  /*0000*/  LDC R1, c[0x0][0x37c] ;  /* 0x0000df00ff017b82 */ /* 0x000fe20000000800 */
[----:B------:R-:W0:Y:S01]  /*0010*/  S2R R0, SR_CTAID.X ;  /* 0x0000000000007919 */ /* 0x000e220000002500 */
[----:B------:R-:W1:Y:S06]  /*0020*/  LDCU UR4, c[0x0][0x364] ;  /* 0x00006c80ff0477ac */ /* 0x000e6c0008000800 */
[----:B------:R-:W2:Y:S01]  /*0030*/  LDC R17, c[0x0][0x3a0] ;  /* 0x0000e800ff117b82 */ /* 0x000ea20000000800 */
[----:B------:R-:W0:Y:S01]  /*0040*/  S2R R5, SR_TID.X ;  /* 0x0000000000057919 */ /* 0x000e220000002100 */
[----:B------:R-:W0:Y:S01]  /*0050*/  LDCU UR5, c[0x0][0x360] ;  /* 0x00006c00ff0577ac */ /* 0x000e220008000800 */
[----:B------:R-:W1:Y:S01]  /*0060*/  S2R R16, SR_CTAID.Y ;  /* 0x0000000000107919 */ /* 0x000e620000002600 */
[----:B------:R-:W3:Y:S01]  /*0070*/  LDCU UR6, c[0x0][0x398] ;  /* 0x00007300ff0677ac */ /* 0x000ee20008000800 */
[----:B------:R-:W1:Y:S01]  /*0080*/  S2R R3, SR_TID.Y ;  /* 0x0000000000037919 */ /* 0x000e620000002200 */
[----:B0-----:R-:W-:-:S05]  /*0090*/  IMAD R0, R0, UR5, R5 ;  /* 0x0000000500007c24 */ /* 0x001fca000f8e0205 */
[----:B--2---:R-:W-:Y:S01]  /*00a0*/  ISETP.GE.AND P0, PT, R0, R17, PT ;  /* 0x000000110000720c */ /* 0x004fe20003f06270 */
[----:B-1----:R-:W-:-:S05]  /*00b0*/  IMAD R16, R16, UR4, R3 ;  /* 0x0000000410107c24 */ /* 0x002fca000f8e0203 */
[----:B---3--:R-:W-:-:S13]  /*00c0*/  ISETP.GE.OR P0, PT, R16, UR6, P0 ;  /* 0x0000000610007c0c */ /* 0x008fda0008706670 */
[----:B------:R-:W-:Y:S05]  /*00d0*/  @P0 EXIT ;  /* 0x000000000000094d */ /* 0x000fea0003800000 */
[----:B------:R-:W0:Y:S01]  /*00e0*/  LDC R19, c[0x0][0x39c] ;  /* 0x0000e700ff137b82 */ /* 0x000e220000000800 */
[----:B------:R-:W1:Y:S01]  /*00f0*/  LDCU.64 UR4, c[0x0][0x358] ;  /* 0x00006b00ff0477ac */ /* 0x000e620008000a00 */
[----:B------:R-:W-:Y:S01]  /*0100*/  HFMA2 R24, -RZ, RZ, 0, 0 ;  /* 0x00000000ff187431 */ /* 0x000fe200000001ff */
[----:B0-----:R-:W-:-:S13]  /*0110*/  ISETP.GE.AND P0, PT, R19, 0x1, PT ;  /* 0x000000011300780c */ /* 0x001fda0003f06270 */
[----:B-1----:R-:W-:Y:S05]  /*0120*/  @!P0 BRA `(.L_x_0) ;  /* 0x0000000400e08947 */ /* 0x002fea0003800000 */
[C---:B------:R-:W-:Y:S01]  /*0130*/  ISETP.GE.U32.AND P1, PT, R19.reuse, 0x8, PT ;  /* 0x000000081300780c */ /* 0x040fe20003f26070 */
[----:B------:R-:W-:Y:S01]  /*0140*/  IMAD R20, R16, R19, RZ ;  /* 0x0000001310147224 */ /* 0x000fe200078e02ff */
[----:B------:R-:W-:Y:S02]  /*0150*/  LOP3.LUT R27, R19, 0x7, RZ, 0xc0, !PT ;  /* 0x00000007131b7812 */ /* 0x000fe400078ec0ff */
[----:B------:R-:W-:Y:S02]  /*0160*/  MOV R24, RZ ;  /* 0x000000ff00187202 */ /* 0x000fe40000000f00 */
[----:B------:R-:W-:Y:S02]  /*0170*/  ISETP.NE.AND P0, PT, R27, RZ, PT ;  /* 0x000000ff1b00720c */ /* 0x000fe40003f05270 */
[----:B------:R-:W-:-:S05]  /*0180*/  MOV R21, RZ ;  /* 0x000000ff00157202 */ /* 0x000fca0000000f00 */
[----:B------:R-:W-:Y:S06]  /*0190*/  @!P1 BRA `(.L_x_1) ;  /* 0x0000000000c49947 */ /* 0x000fec0003800000 */
[----:B------:R-:W0:Y:S01]  /*01a0*/  LDC.64 R2, c[0x0][0x380] ;  /* 0x0000e000ff027b82 */ /* 0x000e220000000a00 */
[----:B------:R-:W-:Y:S02]  /*01b0*/  LOP3.LUT R21, R19, 0x7ffffff8, RZ, 0xc0, !PT ;  /* 0x7ffffff813157812 */ /* 0x000fe400078ec0ff */
[----:B------:R-:W-:Y:S02]  /*01c0*/  MOV R24, RZ ;  /* 0x000000ff00187202 */ /* 0x000fe40000000f00 */
[----:B------:R-:W-:Y:S02]  /*01d0*/  MOV R18, R0 ;  /* 0x0000000000127202 */ /* 0x000fe40000000f00 */
[----:B------:R-:W-:Y:S01]  /*01e0*/  IADD3 R22, PT, PT, -R21, RZ, RZ ;  /* 0x000000ff15167210 */ /* 0x000fe20007ffe1ff */
[----:B0-----:R-:W-:-:S03]  /*01f0*/  IMAD.WIDE.U32 R2, R20, 0x4, R2 ;  /* 0x0000000414027825 */ /* 0x001fc600078e0002 */
[----:B------:R-:W-:-:S04]  /*0200*/  IADD3 R4, P1, PT, R2, 0x10, RZ ;  /* 0x0000001002047810 */ /* 0x000fc80007f3e0ff */
[----:B------:R-:W-:-:S09]  /*0210*/  IADD3.X R5, PT, PT, RZ, R3, RZ, P1, !PT ;  /* 0x00000003ff057210 */ /* 0x000fd20000ffe4ff */
.L_x_2:
[----:B------:R-:W0:Y:S01]  /*0220*/  LDC.64 R14, c[0x0][0x388] ;  /* 0x0000e200ff0e7b82 */ /* 0x000e220000000a00 */
[----:B------:R-:W-:Y:S02]  /*0230*/  MOV R2, R4 ;  /* 0x0000000400027202 */ /* 0x000fe40000000f00 */
[----:B------:R-:W-:-:S05]  /*0240*/  MOV R3, R5 ;  /* 0x0000000500037202 */ /* 0x000fca0000000f00 */
[----:B------:R-:W2:Y:S04]  /*0250*/  LDG.E R25, desc[UR4][R2.64+-0x10] ;  /* 0xfffff00402197981 */ /* 0x000ea8000c1e1900 */
[----:B------:R-:W3:Y:S04]  /*0260*/  LDG.E R23, desc[UR4][R2.64+-0xc] ;  /* 0xfffff40402177981 */ /* 0x000ee8000c1e1900 */
[----:B------:R-:W4:Y:S04]  /*0270*/  LDG.E R29, desc[UR4][R2.64+-0x8] ;  /* 0xfffff804021d7981 */ /* 0x000f28000c1e1900 */
[----:B------:R-:W5:Y:S01]  /*0280*/  LDG.E R28, desc[UR4][R2.64+-0x4] ;  /* 0xfffffc04021c7981 */ /* 0x000f62000c1e1900 */
[----:B0-----:R-:W-:-:S05]  /*0290*/  IMAD.WIDE R14, R18, 0x4, R14 ;  /* 0x00000004120e7825 */ /* 0x001fca00078e020e */
[----:B------:R0:W2:Y:S01]  /*02a0*/  LDG.E R26, desc[UR4][R14.64] ;  /* 0x000000040e1a7981 */ /* 0x0000a2000c1e1900 */
[----:B------:R-:W-:-:S04]  /*02b0*/  IMAD.WIDE R12, R17, 0x4, R14 ;  /* 0x00000004110c7825 */ /* 0x000fc800078e020e */
[C---:B------:R-:W-:Y:S02]  /*02c0*/  IMAD.WIDE R4, R17.reuse, 0x4, R12 ;  /* 0x0000000411047825 */ /* 0x040fe400078e020c */
[----:B------:R-:W3:Y:S02]  /*02d0*/  LDG.E R12, desc[UR4][R12.64] ;  /* 0x000000040c0c7981 */ /* 0x000ee4000c1e1900 */
[C---:B------:R-:W-:Y:S02]  /*02e0*/  IMAD.WIDE R8, R17.reuse, 0x4, R4 ;  /* 0x0000000411087825 */ /* 0x040fe400078e0204 */
[----:B------:R-:W4:Y:S02]  /*02f0*/  LDG.E R4, desc[UR4][R4.64] ;  /* 0x0000000404047981 */ /* 0x000f24000c1e1900 */
[C---:B------:R-:W-:Y:S02]  /*0300*/  IMAD.WIDE R6, R17.reuse, 0x4, R8 ;  /* 0x0000000411067825 */ /* 0x040fe400078e0208 */
[----:B------:R-:W5:Y:S02]  /*0310*/  LDG.E R8, desc[UR4][R8.64] ;  /* 0x0000000408087981 */ /* 0x000f64000c1e1900 */
[----:B------:R-:W-:-:S02]  /*0320*/  IMAD.WIDE R10, R17, 0x4, R6 ;  /* 0x00000004110a7825 */ /* 0x000fc400078e0206 */
[----:B------:R-:W5:Y:S04]  /*0330*/  LDG.E R5, desc[UR4][R2.64] ;  /* 0x0000000402057981 */ /* 0x000f68000c1e1900 */
[----:B------:R-:W5:Y:S01]  /*0340*/  LDG.E R6, desc[UR4][R6.64] ;  /* 0x0000000406067981 */ /* 0x000f62000c1e1900 */
[----:B0-----:R-:W-:-:S03]  /*0350*/  IMAD.WIDE R14, R17, 0x4, R10 ;  /* 0x00000004110e7825 */ /* 0x001fc600078e020a */
[----:B------:R-:W5:Y:S04]  /*0360*/  LDG.E R10, desc[UR4][R10.64] ;  /* 0x000000040a0a7981 */ /* 0x000f68000c1e1900 */
[----:B------:R-:W5:Y:S04]  /*0370*/  LDG.E R13, desc[UR4][R14.64] ;  /* 0x000000040e0d7981 */ /* 0x000f68000c1e1900 */
[----:B------:R-:W5:Y:S04]  /*0380*/  LDG.E R7, desc[UR4][R2.64+0x4] ;  /* 0x0000040402077981 */ /* 0x000f68000c1e1900 */
[----:B------:R-:W5:Y:S01]  /*0390*/  LDG.E R9, desc[UR4][R2.64+0xc] ;  /* 0x00000c0402097981 */ /* 0x000f62000c1e1900 */
[----:B--2---:R-:W-:Y:S01]  /*03a0*/  FFMA R26, R25, R26, R24 ;  /* 0x0000001a191a7223 */ /* 0x004fe20000000018 */
[----:B------:R-:W-:-:S02]  /*03b0*/  IMAD.WIDE R24, R17, 0x4, R14 ;  /* 0x0000000411187825 */ /* 0x000fc400078e020e */
[----:B------:R-:W2:Y:S04]  /*03c0*/  LDG.E R14, desc[UR4][R2.64+0x8] ;  /* 0x00000804020e7981 */ /* 0x000ea8000c1e1900 */
[----:B------:R-:W2:Y:S01]  /*03d0*/  LDG.E R24, desc[UR4][R24.64] ;  /* 0x0000000418187981 */ /* 0x000ea2000c1e1900 */
[----:B---3--:R-:W-:Y:S01]  /*03e0*/  FFMA R12, R23, R12, R26 ;  /* 0x0000000c170c7223 */ /* 0x008fe2000000001a */
[----:B------:R-:W-:-:S03]  /*03f0*/  IADD3 R22, PT, PT, R22, 0x8, RZ ;  /* 0x0000000816167810 */ /* 0x000fc60007ffe0ff */
[----:B----4-:R-:W-:Y:S01]  /*0400*/  FFMA R29, R29, R4, R12 ;  /* 0x000000041d1d7223 */ /* 0x010fe2000000000c */
[----:B------:R-:W-:-:S03]  /*0410*/  ISETP.NE.AND P1, PT, R22, RZ, PT ;  /* 0x000000ff1600720c */ /* 0x000fc60003f25270 */
[----:B-----5:R-:W-:Y:S01]  /*0420*/  FFMA R8, R28, R8, R29 ;  /* 0x000000081c087223 */ /* 0x020fe2000000001d */
[----:B------:R-:W-:-:S03]  /*0430*/  IADD3 R4, P2, PT, R2, 0x20, RZ ;  /* 0x0000002002047810 */ /* 0x000fc60007f5e0ff */
[----:B------:R-:W-:Y:S01]  /*0440*/  FFMA R6, R5, R6, R8 ;  /* 0x0000000605067223 */ /* 0x000fe20000000008 */
[----:B------:R-:W-:Y:S02]  /*0450*/  IADD3.X R5, PT, PT, RZ, R3, RZ, P2, !PT ;  /* 0x00000003ff057210 */ /* 0x000fe400017fe4ff */
[----:B------:R-:W-:Y:S01]  /*0460*/  LEA R18, R17, R18, 0x3 ;  /* 0x0000001211127211 */ /* 0x000fe200078e18ff */
[----:B------:R-:W-:-:S04]  /*0470*/  FFMA R7, R7, R10, R6 ;  /* 0x0000000a07077223 */ /* 0x000fc80000000006 */
[----:B--2---:R-:W-:-:S04]  /*0480*/  FFMA R14, R14, R13, R7 ;  /* 0x0000000d0e0e7223 */ /* 0x004fc80000000007 */
[----:B------:R-:W-:Y:S01]  /*0490*/  FFMA R24, R9, R24, R14 ;  /* 0x0000001809187223 */ /* 0x000fe2000000000e */
[----:B------:R-:W-:Y:S06]  /*04a0*/  @P1 BRA `(.L_x_2) ;  /* 0xfffffffc005c1947 */ /* 0x000fec000383ffff */
.L_x_1:
[----:B------:R-:W-:Y:S05]  /*04b0*/  @!P0 BRA `(.L_x_0) ;  /* 0x0000000000fc8947 */ /* 0x000fea0003800000 */
[----:B------:R-:W-:Y:S02]  /*04c0*/  ISETP.GE.U32.AND P1, PT, R27, 0x4, PT ;  /* 0x000000041b00780c */ /* 0x000fe40003f26070 */
[----:B------:R-:W-:-:S04]  /*04d0*/  LOP3.LUT R14, R19, 0x3, RZ, 0xc0, !PT ;  /* 0x00000003130e7812 */ /* 0x000fc800078ec0ff */
[----:B------:R-:W-:-:S07]  /*04e0*/  ISETP.NE.AND P0, PT, R14, RZ, PT ;  /* 0x000000ff0e00720c */ /* 0x000fce0003f05270 */
[----:B------:R-:W-:Y:S06]  /*04f0*/  @!P1 BRA `(.L_x_3) ;  /* 0x00000000006c9947 */ /* 0x000fec0003800000 */
[----:B------:R-:W0:Y:S01]  /*0500*/  LDC.64 R4, c[0x0][0x388] ;  /* 0x0000e200ff047b82 */ /* 0x000e220000000a00 */
[----:B------:R-:W1:Y:S01]  /*0510*/  LDCU.64 UR6, c[0x0][0x380] ;  /* 0x00007000ff0677ac */ /* 0x000e620008000a00 */
[----:B------:R-:W-:Y:S01]  /*0520*/  IMAD R7, R21, R17, R0 ;  /* 0x0000001115077224 */ /* 0x000fe200078e0200 */
[CC--:B------:R-:W-:Y:S02]  /*0530*/  IADD3 R3, PT, PT, R20.reuse, R21.reuse, RZ ;  /* 0x0000001514037210 */ /* 0x0c0fe40007ffe0ff */
[----:B------:R-:W-:-:S03]  /*0540*/  IADD3 R8, P1, PT, R20, R21, RZ ;  /* 0x0000001514087210 */ /* 0x000fc60007f3e0ff */
[----:B------:R-:W2:Y:S01]  /*0550*/  LDC.64 R12, c[0x0][0x380] ;  /* 0x0000e000ff0c7b82 */ /* 0x000ea20000000a00 */
[----:B0-----:R-:W-:-:S04]  /*0560*/  IMAD.WIDE R4, R7, 0x4, R4 ;  /* 0x0000000407047825 */ /* 0x001fc800078e0204 */
[----:B------:R-:W-:Y:S02]  /*0570*/  IMAD.WIDE R6, R17, 0x4, R4 ;  /* 0x0000000411067825 */ /* 0x000fe400078e0204 */
[----:B------:R-:W3:Y:S02]  /*0580*/  LDG.E R4, desc[UR4][R4.64] ;  /* 0x0000000404047981 */ /* 0x000ee4000c1e1900 */
[----:B--2---:R-:W-:Y:S01]  /*0590*/  IMAD.WIDE.U32 R12, R3, 0x4, R12 ;  /* 0x00000004030c7825 */ /* 0x004fe200078e000c */
[----:B------:R-:W-:Y:S02]  /*05a0*/  IADD3.X R3, PT, PT, RZ, RZ, RZ, P1, !PT ;  /* 0x000000ffff037210 */ /* 0x000fe40000ffe4ff */
[----:B-1----:R-:W-:-:S03]  /*05b0*/  LEA R2, P1, R8, UR6, 0x2 ;  /* 0x0000000608027c11 */ /* 0x002fc6000f8210ff */
[----:B------:R-:W3:Y:S01]  /*05c0*/  LDG.E R13, desc[UR4][R12.64] ;  /* 0x000000040c0d7981 */ /* 0x000ee2000c1e1900 */
[----:B------:R-:W-:Y:S01]  /*05d0*/  LEA.HI.X R3, R8, UR7, R3, 0x2, P1 ;  /* 0x0000000708037c11 */ /* 0x000fe200088f1403 */
[C---:B------:R-:W-:Y:S02]  /*05e0*/  IMAD.WIDE R8, R17.reuse, 0x4, R6 ;  /* 0x0000000411087825 */ /* 0x040fe400078e0206 */
[----:B------:R-:W2:Y:S04]  /*05f0*/  LDG.E R6, desc[UR4][R6.64] ;  /* 0x0000000406067981 */ /* 0x000ea8000c1e1900 */
[----:B------:R-:W2:Y:S01]  /*0600*/  LDG.E R15, desc[UR4][R2.64+0x4] ;  /* 0x00000404020f7981 */ /* 0x000ea2000c1e1900 */
[----:B------:R-:W-:-:S03]  /*0610*/  IMAD.WIDE R10, R17, 0x4, R8 ;  /* 0x00000004110a7825 */ /* 0x000fc600078e0208 */
[----:B------:R-:W4:Y:S04]  /*0620*/  LDG.E R22, desc[UR4][R8.64] ;  /* 0x0000000408167981 */ /* 0x000f28000c1e1900 */
[----:B------:R-:W4:Y:S04]  /*0630*/  LDG.E R18, desc[UR4][R2.64+0x8] ;  /* 0x0000080402127981 */ /* 0x000f28000c1e1900 */
[----:B------:R-:W5:Y:S04]  /*0640*/  LDG.E R26, desc[UR4][R2.64+0xc] ;  /* 0x00000c04021a7981 */ /* 0x000f68000c1e1900 */
[----:B------:R-:W5:Y:S01]  /*0650*/  LDG.E R10, desc[UR4][R10.64] ;  /* 0x000000040a0a7981 */ /* 0x000f62000c1e1900 */
[----:B------:R-:W-:Y:S01]  /*0660*/  IADD3 R21, PT, PT, R21, 0x4, RZ ;  /* 0x0000000415157810 */ /* 0x000fe20007ffe0ff */
[----:B---3--:R-:W-:-:S04]  /*0670*/  FFMA R24, R13, R4, R24 ;  /* 0x000000040d187223 */ /* 0x008fc80000000018 */
[----:B--2---:R-:W-:-:S04]  /*0680*/  FFMA R15, R15, R6, R24 ;  /* 0x000000060f0f7223 */ /* 0x004fc80000000018 */
[----:B----4-:R-:W-:-:S04]  /*0690*/  FFMA R15, R18, R22, R15 ;  /* 0x00000016120f7223 */ /* 0x010fc8000000000f */
[----:B-----5:R-:W-:-:S07]  /*06a0*/  FFMA R24, R26, R10, R15 ;  /* 0x0000000a1a187223 */ /* 0x020fce000000000f */
.L_x_3:
[----:B------:R-:W-:Y:S05]  /*06b0*/  @!P0 BRA `(.L_x_0) ;  /* 0x00000000007c8947 */ /* 0x000fea0003800000 */
[----:B------:R-:W-:Y:S01]  /*06c0*/  ISETP.NE.AND P1, PT, R14, 0x1, PT ;  /* 0x000000010e00780c */ /* 0x000fe20003f25270 */
[----:B------:R-:W0:Y:S01]  /*06d0*/  LDC.64 R10, c[0x0][0x380] ;  /* 0x0000e000ff0a7b82 */ /* 0x000e220000000a00 */
[----:B------:R-:W-:-:S04]  /*06e0*/  LOP3.LUT R19, R19, 0x1, RZ, 0xc0, !PT ;  /* 0x0000000113137812 */ /* 0x000fc800078ec0ff */
[----:B------:R-:W-:-:S03]  /*06f0*/  ISETP.NE.U32.AND P0, PT, R19, 0x1, PT ;  /* 0x000000011300780c */ /* 0x000fc60003f05070 */
[----:B------:R-:W1:Y:S04]  /*0700*/  LDC.64 R8, c[0x0][0x388] ;  /* 0x0000e200ff087b82 */ /* 0x000e680000000a00 */
[CC--:B------:R-:W-:Y:S02]  /*0710*/  @P1 IADD3 R13, PT, PT, R20.reuse, R21.reuse, RZ ;  /* 0x00000015140d1210 */ /* 0x0c0fe40007ffe0ff */
[----:B------:R-:W-:Y:S02]  /*0720*/  @P1 IADD3 R12, P2, PT, R20, R21, RZ ;  /* 0x00000015140c1210 */ /* 0x000fe40007f5e0ff */
[----:B------:R-:W2:Y:S02]  /*0730*/  @P1 LDC.64 R2, c[0x0][0x380] ;  /* 0x0000e000ff021b82 */ /* 0x000ea40000000a00 */
[----:B------:R-:W-:-:S06]  /*0740*/  @P1 IADD3.X R14, PT, PT, RZ, RZ, RZ, P2, !PT ;  /* 0x000000ffff0e1210 */ /* 0x000fcc00017fe4ff */
[----:B------:R-:W3:Y:S01]  /*0750*/  LDC.64 R4, c[0x0][0x380] ;  /* 0x0000e000ff047b82 */ /* 0x000ee20000000a00 */
[----:B0-----:R-:W-:-:S04]  /*0760*/  @P1 IMAD.WIDE.U32 R10, R13, 0x4, R10 ;  /* 0x000000040d0a1825 */ /* 0x001fc800078e000a */
[C---:B------:R-:W-:Y:S01]  /*0770*/  @P1 IMAD R13, R21.reuse, R17, R0 ;  /* 0x00000011150d1224 */ /* 0x040fe200078e0200 */
[----:B------:R-:W-:Y:S01]  /*0780*/  @P1 IADD3 R21, PT, PT, R21, 0x2, RZ ;  /* 0x0000000215151810 */ /* 0x000fe20007ffe0ff */
[----:B------:R-:W4:Y:S01]  /*0790*/  @P1 LDG.E R11, desc[UR4][R10.64] ;  /* 0x000000040a0b1981 */ /* 0x000f22000c1e1900 */
[----:B------:R-:W0:Y:S01]  /*07a0*/  LDC.64 R6, c[0x0][0x388] ;  /* 0x0000e200ff067b82 */ /* 0x000e220000000a00 */
[----:B-1----:R-:W-:Y:S01]  /*07b0*/  @P1 IMAD.WIDE R8, R13, 0x4, R8 ;  /* 0x000000040d081825 */ /* 0x002fe200078e0208 */
[----:B------:R-:W-:Y:S02]  /*07c0*/  @!P0 IADD3 R15, PT, PT, R20, R21, RZ ;  /* 0x00000015140f8210 */ /* 0x000fe40007ffe0ff */
[----:B--2---:R-:W-:Y:S01]  /*07d0*/  @P1 LEA R2, P2, R12, R2, 0x2 ;  /* 0x000000020c021211 */ /* 0x004fe200078410ff */
[----:B------:R-:W-:-:S03]  /*07e0*/  @!P0 IMAD R21, R21, R17, R0 ;  /* 0x0000001115158224 */ /* 0x000fc600078e0200 */
[----:B------:R-:W-:Y:S01]  /*07f0*/  @P1 LEA.HI.X R3, R12, R3, R14, 0x2, P2 ;  /* 0x000000030c031211 */ /* 0x000fe200010f140e */
[----:B------:R-:W-:Y:S01]  /*0800*/  @P1 IMAD.WIDE R12, R17, 0x4, R8 ;  /* 0x00000004110c1825 */ /* 0x000fe200078e0208 */
[----:B------:R-:W4:Y:S03]  /*0810*/  @P1 LDG.E R14, desc[UR4][R8.64] ;  /* 0x00000004080e1981 */ /* 0x000f26000c1e1900 */
[----:B---3--:R-:W-:Y:S01]  /*0820*/  @!P0 IMAD.WIDE.U32 R4, R15, 0x4, R4 ;  /* 0x000000040f048825 */ /* 0x008fe200078e0004 */
[----:B------:R-:W2:Y:S04]  /*0830*/  @P1 LDG.E R2, desc[UR4][R2.64+0x4] ;  /* 0x0000040402021981 */ /* 0x000ea8000c1e1900 */
[----:B------:R-:W2:Y:S01]  /*0840*/  @P1 LDG.E R12, desc[UR4][R12.64] ;  /* 0x000000040c0c1981 */ /* 0x000ea2000c1e1900 */
[----:B0-----:R-:W-:-:S03]  /*0850*/  @!P0 IMAD.WIDE R6, R21, 0x4, R6 ;  /* 0x0000000415068825 */ /* 0x001fc600078e0206 */
[----:B------:R-:W3:Y:S04]  /*0860*/  @!P0 LDG.E R5, desc[UR4][R4.64] ;  /* 0x0000000404058981 */ /* 0x000ee8000c1e1900 */
[----:B------:R-:W3:Y:S01]  /*0870*/  @!P0 LDG.E R6, desc[UR4][R6.64] ;  /* 0x0000000406068981 */ /* 0x000ee2000c1e1900 */
[----:B----4-:R-:W-:-:S04]  /*0880*/  @P1 FFMA R11, R11, R14, R24 ;  /* 0x0000000e0b0b1223 */ /* 0x010fc80000000018 */
[----:B--2---:R-:W-:-:S04]  /*0890*/  @P1 FFMA R24, R2, R12, R11 ;  /* 0x0000000c02181223 */ /* 0x004fc8000000000b */
[----:B---3--:R-:W-:-:S07]  /*08a0*/  @!P0 FFMA R24, R5, R6, R24 ;  /* 0x0000000605188223 */ /* 0x008fce0000000018 */
.L_x_0:
[----:B------:R-:W0:Y:S01]  /*08b0*/  LDC.64 R2, c[0x0][0x390] ;  /* 0x0000e400ff027b82 */ /* 0x000e220000000a00 */
[----:B------:R-:W-:-:S04]  /*08c0*/  IMAD R17, R16, R17, R0 ;  /* 0x0000001110117224 */ /* 0x000fc800078e0200 */
[----:B0-----:R-:W-:-:S05]  /*08d0*/  IMAD.WIDE R2, R17, 0x4, R2 ;  /* 0x0000000411027825 */ /* 0x001fca00078e0202 */
[----:B------:R-:W-:Y:S01]  /*08e0*/  STG.E desc[UR4][R2.64], R24 ;  /* 0x0000001802007986 */ /* 0x000fe2000c101904 */
[----:B------:R-:W-:Y:S05]  /*08f0*/  EXIT ;  /* 0x000000000000794d */ /* 0x000fea0003800000 */
.L_x_4:
[----:B------:R-:W-:-:S00]  /*0900*/  BRA `(.L_x_4) ;  /* 0xfffffffc00fc7947 */ /* 0x000fc0000383ffff */
[----:B------:R-:W-:-:S00]  /*0910*/  NOP ;  /* 0x0000000000007918 */ /* 0x000fc00000000000 */
        /* <DEDUP_REMOVED lines=14> */
.L_x_5:


//--------------------- .nv.shared.reserved.0     --------------------------
	.section	.nv.shared.reserved.0,"aw",@nobits
	.weak		__nv_reservedSMEM_offset_0_alias
	.size		__nv_reservedSMEM_offset_0_alias, 0, 64
	.other		__nv_reservedSMEM_offset_0_alias,@"STO_CUDA_RESERVED_SHARED STV_DEFAULT"
__nv_reservedSMEM_offset_0_alias:
	.zero		0
	.zero		64


//--------------------- .nv.constant0._ZN9benchmark12matMulKernelEPfS0_S0_iii --------------------------
	.section	.nv.constant0._ZN9benchmark12matMulKernelEPfS0_S0_iii,"a",@progbits
	.sectionflags	@""
	.align	4
.nv.constant0._ZN9benchmark12matMulKernelEPfS0_S0_iii:
	.zero		932


//--------------------- SYMBOLS --------------------------

	.type		.nv.reservedSmem.offset0,@object
	.size		.nv.reservedSmem.offset0,0x4
